//
// Generated by NVIDIA NVVM Compiler
//
// Compiler Build ID: CL-36424714
// Cuda compilation tools, release 13.0, V13.0.88
// Based on NVVM 20.0.0
//

.version 9.0
.target sm_100
.address_size 64

	// .globl	_Z11gemm_kernelPKdS0_Pdiii

.visible .entry _Z11gemm_kernelPKdS0_Pdiii(
	.param .u64 .ptr .align 1 _Z11gemm_kernelPKdS0_Pdiii_param_0,
	.param .u64 .ptr .align 1 _Z11gemm_kernelPKdS0_Pdiii_param_1,
	.param .u64 .ptr .align 1 _Z11gemm_kernelPKdS0_Pdiii_param_2,
	.param .u32 _Z11gemm_kernelPKdS0_Pdiii_param_3,
	.param .u32 _Z11gemm_kernelPKdS0_Pdiii_param_4,
	.param .u32 _Z11gemm_kernelPKdS0_Pdiii_param_5
)
{
	.reg .pred 	%p<13>;
	.reg .b32 	%r<41>;
	.reg .b64 	%rd<53>;
	.reg .b64 	%fd<68>;

	ld.param.u64 	%rd7, [_Z11gemm_kernelPKdS0_Pdiii_param_0];
	ld.param.u64 	%rd8, [_Z11gemm_kernelPKdS0_Pdiii_param_1];
	ld.param.u64 	%rd6, [_Z11gemm_kernelPKdS0_Pdiii_param_2];
	ld.param.u32 	%r20, [_Z11gemm_kernelPKdS0_Pdiii_param_3];
	ld.param.u32 	%r18, [_Z11gemm_kernelPKdS0_Pdiii_param_4];
	ld.param.u32 	%r19, [_Z11gemm_kernelPKdS0_Pdiii_param_5];
	cvta.to.global.u64 	%rd1, %rd8;
	cvta.to.global.u64 	%rd2, %rd7;
	mov.u32 	%r21, %ctaid.x;
	mov.u32 	%r22, %ntid.x;
	mov.u32 	%r23, %tid.x;
	mad.lo.s32 	%r1, %r21, %r22, %r23;
	mov.u32 	%r24, %ctaid.y;
	mov.u32 	%r25, %ntid.y;
	mov.u32 	%r26, %tid.y;
	mad.lo.s32 	%r2, %r24, %r25, %r26;
	setp.ge.s32 	%p1, %r2, %r20;
	setp.ge.s32 	%p2, %r1, %r19;
	or.pred  	%p3, %p1, %p2;
	@%p3 bra 	$L__BB0_14;
	setp.lt.s32 	%p4, %r18, 1;
	mov.f64 	%fd67, 0d0000000000000000;
	@%p4 bra 	$L__BB0_13;
	mul.lo.s32 	%r3, %r18, %r2;
	and.b32  	%r4, %r18, 7;
	setp.lt.u32 	%p5, %r18, 8;
	mov.f64 	%fd67, 0d0000000000000000;
	mov.b32 	%r39, 0;
	@%p5 bra 	$L__BB0_5;
	and.b32  	%r39, %r18, 2147483640;
	neg.s32 	%r37, %r39;
	shl.b32 	%r7, %r19, 3;
	mul.wide.u32 	%rd9, %r3, 8;
	add.s64 	%rd10, %rd9, %rd2;
	add.s64 	%rd52, %rd10, 32;
	mov.f64 	%fd67, 0d0000000000000000;
	mul.wide.s32 	%rd13, %r19, 8;
	mov.u32 	%r36, %r1;
$L__BB0_4:
	.pragma "nounroll";
	ld.global.f64 	%fd17, [%rd52+-32];
	mul.wide.s32 	%rd11, %r36, 8;
	add.s64 	%rd12, %rd1, %rd11;
	ld.global.f64 	%fd18, [%rd12];
	fma.rn.f64 	%fd19, %fd17, %fd18, %fd67;
	ld.global.f64 	%fd20, [%rd52+-24];
	add.s64 	%rd14, %rd12, %rd13;
	ld.global.f64 	%fd21, [%rd14];
	fma.rn.f64 	%fd22, %fd20, %fd21, %fd19;
	ld.global.f64 	%fd23, [%rd52+-16];
	add.s64 	%rd15, %rd14, %rd13;
	ld.global.f64 	%fd24, [%rd15];
	fma.rn.f64 	%fd25, %fd23, %fd24, %fd22;
	ld.global.f64 	%fd26, [%rd52+-8];
	add.s64 	%rd16, %rd15, %rd13;
	ld.global.f64 	%fd27, [%rd16];
	fma.rn.f64 	%fd28, %fd26, %fd27, %fd25;
	ld.global.f64 	%fd29, [%rd52];
	add.s64 	%rd17, %rd16, %rd13;
	ld.global.f64 	%fd30, [%rd17];
	fma.rn.f64 	%fd31, %fd29, %fd30, %fd28;
	ld.global.f64 	%fd32, [%rd52+8];
	add.s64 	%rd18, %rd17, %rd13;
	ld.global.f64 	%fd33, [%rd18];
	fma.rn.f64 	%fd34, %fd32, %fd33, %fd31;
	ld.global.f64 	%fd35, [%rd52+16];
	add.s64 	%rd19, %rd18, %rd13;
	ld.global.f64 	%fd36, [%rd19];
	fma.rn.f64 	%fd37, %fd35, %fd36, %fd34;
	ld.global.f64 	%fd38, [%rd52+24];
	add.s64 	%rd20, %rd19, %rd13;
	ld.global.f64 	%fd39, [%rd20];
	fma.rn.f64 	%fd67, %fd38, %fd39, %fd37;
	add.s32 	%r37, %r37, 8;
	add.s32 	%r36, %r36, %r7;
	add.s64 	%rd52, %rd52, 64;
	setp.ne.s32 	%p6, %r37, 0;
	@%p6 bra 	$L__BB0_4;
$L__BB0_5:
	setp.eq.s32 	%p7, %r4, 0;
	@%p7 bra 	$L__BB0_13;
	and.b32  	%r13, %r18, 3;
	setp.lt.u32 	%p8, %r4, 4;
	@%p8 bra 	$L__BB0_8;
	add.s32 	%r28, %r39, %r3;
	mul.wide.u32 	%rd21, %r28, 8;
	add.s64 	%rd22, %rd2, %rd21;
	ld.global.f64 	%fd41, [%rd22];
	mad.lo.s32 	%r29, %r39, %r19, %r1;
	mul.wide.s32 	%rd23, %r29, 8;
	add.s64 	%rd24, %rd1, %rd23;
	ld.global.f64 	%fd42, [%rd24];
	fma.rn.f64 	%fd43, %fd41, %fd42, %fd67;
	cvt.u64.u32 	%rd25, %r3;
	cvt.u64.u32 	%rd26, %r39;
	add.s64 	%rd27, %rd26, %rd25;
	shl.b64 	%rd28, %rd27, 3;
	add.s64 	%rd29, %rd2, %rd28;
	ld.global.f64 	%fd44, [%rd29+8];
	mul.wide.s32 	%rd30, %r19, 8;
	add.s64 	%rd31, %rd24, %rd30;
	ld.global.f64 	%fd45, [%rd31];
	fma.rn.f64 	%fd46, %fd44, %fd45, %fd43;
	ld.global.f64 	%fd47, [%rd29+16];
	add.s64 	%rd32, %rd31, %rd30;
	ld.global.f64 	%fd48, [%rd32];
	fma.rn.f64 	%fd49, %fd47, %fd48, %fd46;
	ld.global.f64 	%fd50, [%rd29+24];
	add.s64 	%rd33, %rd32, %rd30;
	ld.global.f64 	%fd51, [%rd33];
	fma.rn.f64 	%fd67, %fd50, %fd51, %fd49;
	add.s32 	%r39, %r39, 4;
$L__BB0_8:
	setp.eq.s32 	%p9, %r13, 0;
	@%p9 bra 	$L__BB0_13;
	setp.eq.s32 	%p10, %r13, 1;
	@%p10 bra 	$L__BB0_11;
	add.s32 	%r30, %r39, %r3;
	mul.wide.u32 	%rd34, %r30, 8;
	add.s64 	%rd35, %rd2, %rd34;
	ld.global.f64 	%fd53, [%rd35];
	mad.lo.s32 	%r31, %r39, %r19, %r1;
	mul.wide.s32 	%rd36, %r31, 8;
	add.s64 	%rd37, %rd1, %rd36;
	ld.global.f64 	%fd54, [%rd37];
	fma.rn.f64 	%fd55, %fd53, %fd54, %fd67;
	cvt.u64.u32 	%rd38, %r3;
	cvt.u64.u32 	%rd39, %r39;
	add.s64 	%rd40, %rd39, %rd38;
	shl.b64 	%rd41, %rd40, 3;
	add.s64 	%rd42, %rd2, %rd41;
	ld.global.f64 	%fd56, [%rd42+8];
	mul.wide.s32 	%rd43, %r19, 8;
	add.s64 	%rd44, %rd37, %rd43;
	ld.global.f64 	%fd57, [%rd44];
	fma.rn.f64 	%fd67, %fd56, %fd57, %fd55;
	add.s32 	%r39, %r39, 2;
$L__BB0_11:
	and.b32  	%r32, %r18, 1;
	setp.eq.b32 	%p11, %r32, 1;
	not.pred 	%p12, %p11;
	@%p12 bra 	$L__BB0_13;
	add.s32 	%r33, %r39, %r3;
	mul.wide.u32 	%rd45, %r33, 8;
	add.s64 	%rd46, %rd2, %rd45;
	ld.global.f64 	%fd58, [%rd46];
	mad.lo.s32 	%r34, %r39, %r19, %r1;
	mul.wide.s32 	%rd47, %r34, 8;
	add.s64 	%rd48, %rd1, %rd47;
	ld.global.f64 	%fd59, [%rd48];
	fma.rn.f64 	%fd67, %fd58, %fd59, %fd67;
$L__BB0_13:
	mad.lo.s32 	%r35, %r19, %r2, %r1;
	cvta.to.global.u64 	%rd49, %rd6;
	mul.wide.s32 	%rd50, %r35, 8;
	add.s64 	%rd51, %rd49, %rd50;
	st.global.f64 	[%rd51], %fd67;
$L__BB0_14:
	ret;

}


// ===== COMPILED SASS (sm_100) =====

	.target	sm_100

	.elftype	@"ET_EXEC"


//--------------------- .note.nv.tkinfo           --------------------------
	.section	.note.nv.tkinfo,"",@"SHT_NOTE"
	.sectionflags	@"SHF_NOTE_NV_TKINFO"
	.tkinfo
        /*0018*/ 	.word	0x00000002
        /*0030*/ 	.string	""
        /*0030*/ 	.string	"ptxas"
        /*0030*/ 	.string	"Cuda compilation tools, release 13.0, V13.0.88"
        /*0030*/ 	.string	"Build cuda_13.0.r13.0/compiler.36424714_0"
        /*0030*/ 	.string	"-arch sm_100 -m 64 "



//--------------------- .note.nv.cuinfo           --------------------------
	.section	.note.nv.cuinfo,"",@"SHT_NOTE"
	.sectionflags	@"SHF_NOTE_NV_CUINFO"
        /*0018*/ 	.short	0x0002
        /*001a*/ 	.short	0x0064
        /*001c*/ 	.short	0x0082
	.zero		2


//--------------------- .nv.info                  --------------------------
	.section	.nv.info,"",@"SHT_CUDA_INFO"
	.align	4


	//----- nvinfo : EIATTR_REGCOUNT
	.align		4
        /*0000*/ 	.byte	0x04, 0x2f
        /*0002*/ 	.short	(.L_1 - .L_0)
	.align		4
.L_0:
        /*0004*/ 	.word	index@(_Z11gemm_kernelPKdS0_Pdiii)
        /*0008*/ 	.word	0x00000020


	//----- nvinfo : EIATTR_FRAME_SIZE
	.align		4
.L_1:
        /*000c*/ 	.byte	0x04, 0x11
        /*000e*/ 	.short	(.L_3 - .L_2)
	.align		4
.L_2:
        /*0010*/ 	.word	index@(_Z11gemm_kernelPKdS0_Pdiii)
        /*0014*/ 	.word	0x00000000


	//----- nvinfo : EIATTR_MIN_STACK_SIZE
	.align		4
.L_3:
        /*0018*/ 	.byte	0x04, 0x12
        /*001a*/ 	.short	(.L_5 - .L_4)
	.align		4
.L_4:
        /*001c*/ 	.word	index@(_Z11gemm_kernelPKdS0_Pdiii)
        /*0020*/ 	.word	0x00000000
.L_5:


//--------------------- .nv.compat                --------------------------
	.section	.nv.compat,"",@"SHT_CUDA_COMPAT_INFO"
	.align	4
        /*0000*/ 	.byte	0x02, 0x09, 0x00, 0x00, 0x02, 0x02, 0x01, 0x00, 0x02, 0x05, 0x05, 0x00, 0x03, 0x07, 0x01, 0x01
        /*0010*/ 	.byte	0x02, 0x03, 0x00, 0x00, 0x02, 0x06, 0x01, 0x00, 0x04, 0x0b, 0x08, 0x00, 0x01, 0x00, 0x00, 0x00
        /*0020*/ 	.byte	0x00, 0x00, 0x00, 0x00


//--------------------- .nv.info._Z11gemm_kernelPKdS0_Pdiii --------------------------
	.section	.nv.info._Z11gemm_kernelPKdS0_Pdiii,"",@"SHT_CUDA_INFO"
	.sectionflags	@""
	.align	4


	//----- nvinfo : EIATTR_CUDA_API_VERSION
	.align		4
        /*0000*/ 	.byte	0x04, 0x37
        /*0002*/ 	.short	(.L_7 - .L_6)
.L_6:
        /*0004*/ 	.word	0x00000082


	//----- nvinfo : EIATTR_KPARAM_INFO
	.align		4
.L_7:
        /*0008*/ 	.byte	0x04, 0x17
        /*000a*/ 	.short	(.L_9 - .L_8)
.L_8:
        /*000c*/ 	.word	0x00000000
        /*0010*/ 	.short	0x0005
        /*0012*/ 	.short	0x0020
        /*0014*/ 	.byte	0x00, 0xf0, 0x11, 0x00


	//----- nvinfo : EIATTR_KPARAM_INFO
	.align		4
.L_9:
        /*0018*/ 	.byte	0x04, 0x17
        /*001a*/ 	.short	(.L_11 - .L_10)
.L_10:
        /*001c*/ 	.word	0x00000000
        /*0020*/ 	.short	0x0004
        /*0022*/ 	.short	0x001c
        /*0024*/ 	.byte	0x00, 0xf0, 0x11, 0x00


	//----- nvinfo : EIATTR_KPARAM_INFO
	.align		4
.L_11:
        /*0028*/ 	.byte	0x04, 0x17
        /*002a*/ 	.short	(.L_13 - .L_12)
.L_12:
        /*002c*/ 	.word	0x00000000
        /*0030*/ 	.short	0x0003
        /*0032*/ 	.short	0x0018
        /*0034*/ 	.byte	0x00, 0xf0, 0x11, 0x00


	//----- nvinfo : EIATTR_KPARAM_INFO
	.align		4
.L_13:
        /*0038*/ 	.byte	0x04, 0x17
        /*003a*/ 	.short	(.L_15 - .L_14)
.L_14:
        /*003c*/ 	.word	0x00000000
        /*0040*/ 	.short	0x0002
        /*0042*/ 	.short	0x0010
        /*0044*/ 	.byte	0x00, 0xf5, 0x21, 0x00


	//----- nvinfo : EIATTR_KPARAM_INFO
	.align		4
.L_15:
        /*0048*/ 	.byte	0x04, 0x17
        /*004a*/ 	.short	(.L_17 - .L_16)
.L_16:
        /*004c*/ 	.word	0x00000000
        /*0050*/ 	.short	0x0001
        /*0052*/ 	.short	0x0008
        /*0054*/ 	.byte	0x00, 0xf5, 0x21, 0x00


	//----- nvinfo : EIATTR_KPARAM_INFO
	.align		4
.L_17:
        /*0058*/ 	.byte	0x04, 0x17
        /*005a*/ 	.short	(.L_19 - .L_18)
.L_18:
        /*005c*/ 	.word	0x00000000
        /*0060*/ 	.short	0x0000
        /*0062*/ 	.short	0x0000
        /*0064*/ 	.byte	0x00, 0xf5, 0x21, 0x00


	//----- nvinfo : EIATTR_SPARSE_MMA_MASK
	.align		4
.L_19:
        /*0068*/ 	.byte	0x03, 0x50
        /*006a*/ 	.short	0x0000


	//----- nvinfo : EIATTR_MAXREG_COUNT
	.align		4
        /*006c*/ 	.byte	0x03, 0x1b
        /*006e*/ 	.short	0x00ff


	//----- nvinfo : EIATTR_MERCURY_ISA_VERSION
	.align		4
        /*0070*/ 	.byte	0x03, 0x5f
        /*0072*/ 	.short	0x0101


	//----- nvinfo : EIATTR_VRC_CTA_INIT_COUNT
	.align		4
        /*0074*/ 	.byte	0x02, 0x4a
	.zero		1
	.zero		1


	//----- nvinfo : EIATTR_EXIT_INSTR_OFFSETS
	.align		4
        /*0078*/ 	.byte	0x04, 0x1c
        /*007a*/ 	.short	(.L_21 - .L_20)


	//   ....[0]....
.L_20:
        /*007c*/ 	.word	0x000000d0


	//   ....[1]....
        /*0080*/ 	.word	0x000008f0


	//----- nvinfo : EIATTR_CBANK_PARAM_SIZE
	.align		4
.L_21:
        /*0084*/ 	.byte	0x03, 0x19
        /*0086*/ 	.short	0x0024


	//----- nvinfo : EIATTR_PARAM_CBANK
	.align		4
        /*0088*/ 	.byte	0x04, 0x0a
        /*008a*/ 	.short	(.L_23 - .L_22)
	.align		4
.L_22:
        /*008c*/ 	.word	index@(.nv.constant0._Z11gemm_kernelPKdS0_Pdiii)
        /*0090*/ 	.short	0x0380
        /*0092*/ 	.short	0x0024


	//----- nvinfo : EIATTR_SW_WAR
	.align		4
.L_23:
        /*0094*/ 	.byte	0x04, 0x36
        /*0096*/ 	.short	(.L_25 - .L_24)
.L_24:
        /*0098*/ 	.word	0x00000008
.L_25:


//--------------------- .nv.callgraph             --------------------------
	.section	.nv.callgraph,"",@"SHT_CUDA_CALLGRAPH"
	.align	4
	.sectionentsize	8
	.align		4
        /*0000*/ 	.word	0x00000000
	.align		4
        /*0004*/ 	.word	0xffffffff
	.align		4
        /*0008*/ 	.word	0x00000000
	.align		4
        /*000c*/ 	.word	0xfffffffe
	.align		4
        /*0010*/ 	.word	0x00000000
	.align		4
        /*0014*/ 	.word	0xfffffffd
	.align		4
        /*0018*/ 	.word	0x00000000
	.align		4
        /*001c*/ 	.word	0xfffffffc


//--------------------- .text._Z11gemm_kernelPKdS0_Pdiii --------------------------
	.section	.text._Z11gemm_kernelPKdS0_Pdiii,"ax",@progbits
	.align	128
        .global         _Z11gemm_kernelPKdS0_Pdiii
        .type           _Z11gemm_kernelPKdS0_Pdiii,@function
        .size           _Z11gemm_kernelPKdS0_Pdiii,(.L_x_5 - _Z11gemm_kernelPKdS0_Pdiii)
        .other          _Z11gemm_kernelPKdS0_Pdiii,@"STO_CUDA_ENTRY STV_DEFAULT"
_Z11gemm_kernelPKdS0_Pdiii:
.text._Z11gemm_kernelPKdS0_Pdiii:
[----:B------:R-:W-:Y:S01]  /*0000*/  LDC R1, c[0x0][0x37c] ;  /* 0x0000df00ff017b82 */ /* 0x000fe20000000800 */
[----:B------:R-:W0:Y:S07]  /*0010*/  S2R R2, SR_TID.X ;  /* 0x0000000000027919 */ /* 0x000e2e0000002100 */
[----:B------:R-:W0:Y:S01]  /*0020*/  S2UR UR4, SR_CTAID.X ;  /* 0x00000000000479c3 */ /* 0x000e220000002500 */
[----:B------:R-:W1:Y:S01]  /*0030*/  LDCU UR6, c[0x0][0x398] ;  /* 0x00007300ff0677ac */ /* 0x000e620008000800 */
[----:B------:R-:W2:Y:S06]  /*0040*/  S2R R5, SR_TID.Y ;  /* 0x0000000000057919 */ /* 0x000eac0000002200 */
[----:B------:R-:W0:Y:S08]  /*0050*/  LDC R3, c[0x0][0x360] ;  /* 0x0000d800ff037b82 */ /* 0x000e300000000800 */
[----:B------:R-:W2:Y:S08]  /*0060*/  S2UR UR5, SR_CTAID.Y ;  /* 0x00000000000579c3 */ /* 0x000eb00000002600 */
[----:B------:R-:W2:Y:S08]  /*0070*/  LDC R4, c[0x0][0x364] ;  /* 0x0000d900ff047b82 */ /* 0x000eb00000000800 */
[----:B------:R-:W3:Y:S01]  /*0080*/  LDC R0, c[0x0][0x3a0] ;  /* 0x0000e800ff007b82 */ /* 0x000ee20000000800 */
[----:B0-----:R-:W-:-:S02]  /*0090*/  IMAD R3, R3, UR4, R2 ;  /* 0x0000000403037c24 */ /* 0x001fc4000f8e0202 */
[----:B--2---:R-:W-:-:S03]  /*00a0*/  IMAD R2, R4, UR5, R5 ;  /* 0x0000000504027c24 */ /* 0x004fc6000f8e0205 */
[----:B---3--:R-:W-:-:S04]  /*00b0*/  ISETP.GE.AND P0, PT, R3, R0, PT ;  /* 0x000000000300720c */ /* 0x008fc80003f06270 */
[----:B-1----:R-:W-:-:S13]  /*00c0*/  ISETP.GE.OR P0, PT, R2, UR6, P0 ;  /* 0x0000000602007c0c */ /* 0x002fda0008706670 */
[----:B------:R-:W-:Y:S05]  /*00d0*/  @P0 EXIT ;  /* 0x000000000000094d */ /* 0x000fea0003800000 */
[----:B------:R-:W0:Y:S01]  /*00e0*/  LDC R5, c[0x0][0x39c] ;  /* 0x0000e700ff057b82 */ /* 0x000e220000000800 */
[----:B------:R-:W1:Y:S01]  /*00f0*/  LDCU.64 UR4, c[0x0][0x358] ;  /* 0x00006b00ff0477ac */ /* 0x000e620008000a00 */
[----:B------:R-:W-:Y:S02]  /*0100*/  CS2R R18, SRZ ;  /* 0x0000000000127805 */ /* 0x000fe4000001ff00 */
[----:B0-----:R-:W-:-:S13]  /*0110*/  ISETP.GE.AND P0, PT, R5, 0x1, PT ;  /* 0x000000010500780c */ /* 0x001fda0003f06270 */
[----:B-1----:R-:W-:Y:S05]  /*0120*/  @!P0 BRA `(.L_x_0) ;  /* 0x0000000400e08947 */ /* 0x002fea0003800000 */
[C---:B------:R-:W-:Y:S01]  /*0130*/  ISETP.GE.U32.AND P1, PT, R5.reuse, 0x8, PT ;  /* 0x000000080500780c */ /* 0x040fe20003f26070 */
[----:B------:R-:W-:Y:S01]  /*0140*/  HFMA2 R7, -RZ, RZ, 0, 0 ;  /* 0x00000000ff077431 */ /* 0x000fe200000001ff */
[----:B------:R-:W-:Y:S01]  /*0150*/  LOP3.LUT R4, R5, 0x7, RZ, 0xc0, !PT ;  /* 0x0000000705047812 */ /* 0x000fe200078ec0ff */
[----:B------:R-:W-:Y:S01]  /*0160*/  IMAD R6, R2, R5, RZ ;  /* 0x0000000502067224 */ /* 0x000fe200078e02ff */
[----:B------:R-:W-:Y:S02]  /*0170*/  CS2R R18, SRZ ;  /* 0x0000000000127805 */ /* 0x000fe4000001ff00 */
[----:B------:R-:W-:-:S07]  /*0180*/  ISETP.NE.AND P0, PT, R4, RZ, PT ;  /* 0x000000ff0400720c */ /* 0x000fce0003f05270 */
[----:B------:R-:W-:Y:S06]  /*0190*/  @!P1 BRA `(.L_x_1) ;  /* 0x0000000000c49947 */ /* 0x000fec0003800000 */
[----:B------:R-:W0:Y:S01]  /*01a0*/  LDC.64 R8, c[0x0][0x380] ;  /* 0x0000e000ff087b82 */ /* 0x000e220000000a00 */
[----:B------:R-:W-:Y:S01]  /*01b0*/  LOP3.LUT R7, R5, 0x7ffffff8, RZ, 0xc0, !PT ;  /* 0x7ffffff805077812 */ /* 0x000fe200078ec0ff */
[----:B------:R-:W-:Y:S01]  /*01c0*/  IMAD.MOV.U32 R27, RZ, RZ, R3 ;  /* 0x000000ffff1b7224 */ /* 0x000fe200078e0003 */
[----:B------:R-:W-:-:S03]  /*01d0*/  CS2R R18, SRZ ;  /* 0x0000000000127805 */ /* 0x000fc6000001ff00 */
[----:B------:R-:W-:Y:S02]  /*01e0*/  IMAD.MOV R26, RZ, RZ, -R7 ;  /* 0x000000ffff1a7224 */ /* 0x000fe400078e0a07 */
[----:B0-----:R-:W-:-:S03]  /*01f0*/  IMAD.WIDE.U32 R8, R6, 0x8, R8 ;  /* 0x0000000806087825 */ /* 0x001fc600078e0008 */
[----:B------:R-:W-:-:S04]  /*0200*/  IADD3 R10, P1, PT, R8, 0x20, RZ ;  /* 0x00000020080a7810 */ /* 0x000fc80007f3e0ff */
[----:B------:R-:W-:-:S09]  /*0210*/  IADD3.X R11, PT, PT, RZ, R9, RZ, P1, !PT ;  /* 0x00000009ff0b7210 */ /* 0x000fd20000ffe4ff */
.L_x_2:
[----:B------:R-:W0:Y:S01]  /*0220*/  LDC.64 R22, c[0x0][0x388] ;  /* 0x0000e200ff167b82 */ /* 0x000e220000000a00 */
[----:B------:R-:W-:Y:S01]  /*0230*/  MOV R8, R10 ;  /* 0x0000000a00087202 */ /* 0x000fe20000000f00 */
[----:B------:R-:W-:-:S05]  /*0240*/  IMAD.MOV.U32 R9, RZ, RZ, R11 ;  /* 0x000000ffff097224 */ /* 0x000fca00078e000b */
[----:B------:R-:W2:Y:S04]  /*0250*/  LDG.E.64 R14, desc[UR4][R8.64+-0x20] ;  /* 0xffffe004080e7981 */ /* 0x000ea8000c1e1b00 */
[----:B------:R-:W3:Y:S01]  /*0260*/  LDG.E.64 R10, desc[UR4][R8.64+-0x18] ;  /* 0xffffe804080a7981 */ /* 0x000ee2000c1e1b00 */
[----:B0-----:R-:W-:-:S05]  /*0270*/  IMAD.WIDE R22, R27, 0x8, R22 ;  /* 0x000000081b167825 */ /* 0x001fca00078e0216 */
[----:B------:R-:W2:Y:S01]  /*0280*/  LDG.E.64 R12, desc[UR4][R22.64] ;  /* 0x00000004160c7981 */ /* 0x000ea2000c1e1b00 */
[----:B------:R-:W-:-:S05]  /*0290*/  IMAD.WIDE R28, R0, 0x8, R22 ;  /* 0x00000008001c7825 */ /* 0x000fca00078e0216 */
[----:B------:R-:W3:Y:S01]  /*02a0*/  LDG.E.64 R16, desc[UR4][R28.64] ;  /* 0x000000041c107981 */ /* 0x000ee2000c1e1b00 */
[C---:B------:R-:W-:Y:S01]  /*02b0*/  IMAD.WIDE R24, R0.reuse, 0x8, R28 ;  /* 0x0000000800187825 */ /* 0x040fe200078e021c */
[----:B--2---:R-:W-:Y:S02]  /*02c0*/  DFMA R18, R14, R12, R18 ;  /* 0x0000000c0e12722b */ /* 0x004fe40000000012 */
[----:B------:R-:W2:Y:S04]  /*02d0*/  LDG.E.64 R14, desc[UR4][R8.64+-0x10] ;  /* 0xfffff004080e7981 */ /* 0x000ea8000c1e1b00 */
[----:B------:R-:W2:Y:S01]  /*02e0*/  LDG.E.64 R12, desc[UR4][R24.64] ;  /* 0x00000004180c7981 */ /* 0x000ea2000c1e1b00 */
[----:B------:R-:W-:Y:S01]  /*02f0*/  IMAD.WIDE R20, R0, 0x8, R24 ;  /* 0x0000000800147825 */ /* 0x000fe200078e0218 */
[----:B---3--:R-:W-:-:S02]  /*0300*/  DFMA R16, R10, R16, R18 ;  /* 0x000000100a10722b */ /* 0x008fc40000000012 */
[----:B------:R-:W3:Y:S04]  /*0310*/  LDG.E.64 R10, desc[UR4][R8.64+-0x8] ;  /* 0xfffff804080a7981 */ /* 0x000ee8000c1e1b00 */
        /* <DEDUP_REMOVED lines=9> */
[----:B------:R-:W-:-:S03]  /*03b0*/  IMAD.WIDE R24, R0, 0x8, R28 ;  /* 0x0000000800187825 */ /* 0x000fc600078e021c */
[----:B------:R-:W4:Y:S01]  /*03c0*/  LDG.E.64 R22, desc[UR4][R8.64+0x18] ;  /* 0x0000180408167981 */ /* 0x000f22000c1e1b00 */
[----:B------:R-:W-:-:S06]  /*03d0*/  IMAD.WIDE R20, R0, 0x8, R24 ;  /* 0x0000000800147825 */ /* 0x000fcc00078e0218 */
[----:B------:R-:W4:Y:S01]  /*03e0*/  LDG.E.64 R20, desc[UR4][R20.64] ;  /* 0x0000000414147981 */ /* 0x000f22000c1e1b00 */
[----:B--2---:R-:W-:-:S03]  /*03f0*/  DFMA R14, R16, R14, R18 ;  /* 0x0000000e100e722b */ /* 0x004fc60000000012 */
[----:B------:R-:W2:Y:S04]  /*0400*/  LDG.E.64 R16, desc[UR4][R8.64+0x10] ;  /* 0x0000100408107981 */ /* 0x000ea8000c1e1b00 */
[----:B------:R-:W2:Y:S01]  /*0410*/  LDG.E.64 R18, desc[UR4][R24.64] ;  /* 0x0000000418127981 */ /* 0x000ea2000c1e1b00 */
[----:B------:R-:W-:Y:S01]  /*0420*/  IADD3 R26, PT, PT, R26, 0x8, RZ ;  /* 0x000000081a1a7810 */ /* 0x000fe20007ffe0ff */
[----:B---3--:R-:W-:-:S03]  /*0430*/  DFMA R10, R10, R12, R14 ;  /* 0x0000000c0a0a722b */ /* 0x008fc6000000000e */
[----:B------:R-:W-:Y:S02]  /*0440*/  ISETP.NE.AND P1, PT, R26, RZ, PT ;  /* 0x000000ff1a00720c */ /* 0x000fe40003f25270 */
[----:B------:R-:W-:-:S03]  /*0450*/  LEA R27, R0, R27, 0x3 ;  /* 0x0000001b001b7211 */ /* 0x000fc600078e18ff */
[----:B--2---:R-:W-:Y:S01]  /*0460*/  DFMA R18, R16, R18, R10 ;  /* 0x000000121012722b */ /* 0x004fe2000000000a */
[----:B------:R-:W-:-:S07]  /*0470*/  IADD3 R10, P2, PT, R8, 0x40, RZ ;  /* 0x00000040080a7810 */ /* 0x000fce0007f5e0ff */
[----:B----4-:R-:W-:Y:S01]  /*0480*/  DFMA R18, R22, R20, R18 ;  /* 0x000000141612722b */ /* 0x010fe20000000012 */
[----:B------:R-:W-:Y:S01]  /*0490*/  IMAD.X R11, RZ, RZ, R9, P2 ;  /* 0x000000ffff0b7224 */ /* 0x000fe200010e0609 */
[----:B------:R-:W-:Y:S09]  /*04a0*/  @P1 BRA `(.L_x_2) ;  /* 0xfffffffc005c1947 */ /* 0x000ff2000383ffff */
.L_x_1:
[----:B------:R-:W-:Y:S05]  /*04b0*/  @!P0 BRA `(.L_x_0) ;  /* 0x0000000000fc8947 */ /* 0x000fea0003800000 */
[----:B------:R-:W-:Y:S02]  /*04c0*/  ISETP.GE.U32.AND P1, PT, R4, 0x4, PT ;  /* 0x000000040400780c */ /* 0x000fe40003f26070 */
[----:B------:R-:W-:-:S04]  /*04d0*/  LOP3.LUT R26, R5, 0x3, RZ, 0xc0, !PT ;  /* 0x00000003051a7812 */ /* 0x000fc800078ec0ff */
[----:B------:R-:W-:-:S07]  /*04e0*/  ISETP.NE.AND P0, PT, R26, RZ, PT ;  /* 0x000000ff1a00720c */ /* 0x000fce0003f05270 */
[----:B------:R-:W-:Y:S06]  /*04f0*/  @!P1 BRA `(.L_x_3) ;  /* 0x00000000006c9947 */ /* 0x000fec0003800000 */
[----:B------:R-:W0:Y:S01]  /*0500*/  LDC.64 R24, c[0x0][0x380] ;  /* 0x0000e000ff187b82 */ /* 0x000e220000000a00 */
[----:B------:R-:W1:Y:S01]  /*0510*/  LDCU.64 UR6, c[0x0][0x380] ;  /* 0x00007000ff0677ac */ /* 0x000e620008000a00 */
[C---:B------:R-:W-:Y:S01]  /*0520*/  IMAD.IADD R9, R6.reuse, 0x1, R7 ;  /* 0x0000000106097824 */ /* 0x040fe200078e0207 */
[----:B------:R-:W-:Y:S01]  /*0530*/  IADD3 R4, P1, PT, R6, R7, RZ ;  /* 0x0000000706047210 */ /* 0x000fe20007f3e0ff */
[----:B------:R-:W-:-:S04]  /*0540*/  IMAD R13, R7, R0, R3 ;  /* 0x00000000070d7224 */ /* 0x000fc800078e0203 */
[----:B------:R-:W2:Y:S01]  /*0550*/  LDC.64 R10, c[0x0][0x388] ;  /* 0x0000e200ff0a7b82 */ /* 0x000ea20000000a00 */
[----:B0-----:R-:W-:-:S06]  /*0560*/  IMAD.WIDE.U32 R24, R9, 0x8, R24 ;  /* 0x0000000809187825 */ /* 0x001fcc00078e0018 */
[----:B------:R-:W3:Y:S01]  /*0570*/  LDG.E.64 R24, desc[UR4][R24.64] ;  /* 0x0000000418187981 */ /* 0x000ee2000c1e1b00 */
[----:B--2---:R-:W-:Y:S01]  /*0580*/  IMAD.WIDE R10, R13, 0x8, R10 ;  /* 0x000000080d0a7825 */ /* 0x004fe200078e020a */
[----:B------:R-:W-:Y:S02]  /*0590*/  IADD3.X R13, PT, PT, RZ, RZ, RZ, P1, !PT ;  /* 0x000000ffff0d7210 */ /* 0x000fe40000ffe4ff */
[----:B-1----:R-:W-:Y:S02]  /*05a0*/  LEA R28, P1, R4, UR6, 0x3 ;  /* 0x00000006041c7c11 */ /* 0x002fe4000f8218ff */
[----:B------:R-:W3:Y:S01]  /*05b0*/  LDG.E.64 R8, desc[UR4][R10.64] ;  /* 0x000000040a087981 */ /* 0x000ee2000c1e1b00 */
[----:B------:R-:W-:Y:S01]  /*05c0*/  IMAD.WIDE R14, R0, 0x8, R10 ;  /* 0x00000008000e7825 */ /* 0x000fe200078e020a */
[----:B------:R-:W-:-:S05]  /*05d0*/  LEA.HI.X R29, R4, UR7, R13, 0x3, P1 ;  /* 0x00000007041d7c11 */ /* 0x000fca00088f1c0d */
[----:B------:R-:W2:Y:S01]  /*05e0*/  LDG.E.64 R12, desc[UR4][R28.64+0x8] ;  /* 0x000008041c0c7981 */ /* 0x000ea2000c1e1b00 */
[----:B------:R-:W-:-:S03]  /*05f0*/  IMAD.WIDE R20, R0, 0x8, R14 ;  /* 0x0000000800147825 */ /* 0x000fc600078e020e */
[----:B------:R-:W2:Y:S04]  /*0600*/  LDG.E.64 R10, desc[UR4][R14.64] ;  /* 0x000000040e0a7981 */ /* 0x000ea8000c1e1b00 */
[----:B------:R-:W4:Y:S01]  /*0610*/  LDG.E.64 R16, desc[UR4][R20.64] ;  /* 0x0000000414107981 */ /* 0x000f22000c1e1b00 */
[----:B------:R-:W-:-:S03]  /*0620*/  IMAD.WIDE R22, R0, 0x8, R20 ;  /* 0x0000000800167825 */ /* 0x000fc600078e0214 */
[----:B------:R-:W4:Y:S04]  /*0630*/  LDG.E.64 R14, desc[UR4][R28.64+0x10] ;  /* 0x000010041c0e7981 */ /* 0x000f28000c1e1b00 */
[----:B------:R-:W5:Y:S04]  /*0640*/  LDG.E.64 R20, desc[UR4][R28.64+0x18] ;  /* 0x000018041c147981 */ /* 0x000f68000c1e1b00 */
[----:B------:R-:W5:Y:S01]  /*0650*/  LDG.E.64 R22, desc[UR4][R22.64] ;  /* 0x0000000416167981 */ /* 0x000f62000c1e1b00 */
[----:B------:R-:W-:Y:S01]  /*0660*/  VIADD R7, R7, 0x4 ;  /* 0x0000000407077836 */ /* 0x000fe20000000000 */
[----:B---3--:R-:W-:-:S08]  /*0670*/  DFMA R8, R24, R8, R18 ;  /* 0x000000081808722b */ /* 0x008fd00000000012 */
[----:B--2---:R-:W-:-:S08]  /*0680*/  DFMA R8, R12, R10, R8 ;  /* 0x0000000a0c08722b */ /* 0x004fd00000000008 */
[----:B----4-:R-:W-:-:S08]  /*0690*/  DFMA R8, R14, R16, R8 ;  /* 0x000000100e08722b */ /* 0x010fd00000000008 */
[----:B-----5:R-:W-:-:S11]  /*06a0*/  DFMA R18, R20, R22, R8 ;  /* 0x000000161412722b */ /* 0x020fd60000000008 */
.L_x_3:
[----:B------:R-:W-:Y:S05]  /*06b0*/  @!P0 BRA `(.L_x_0) ;  /* 0x00000000007c8947 */ /* 0x000fea0003800000 */
[----:B------:R-:W-:Y:S01]  /*06c0*/  ISETP.NE.AND P1, PT, R26, 0x1, PT ;  /* 0x000000011a00780c */ /* 0x000fe20003f25270 */
[----:B------:R-:W0:Y:S01]  /*06d0*/  LDC.64 R10, c[0x0][0x380] ;  /* 0x0000e000ff0a7b82 */ /* 0x000e220000000a00 */
[----:B------:R-:W-:-:S04]  /*06e0*/  LOP3.LUT R14, R5, 0x1, RZ, 0xc0, !PT ;  /* 0x00000001050e7812 */ /* 0x000fc800078ec0ff */
[----:B------:R-:W-:-:S03]  /*06f0*/  ISETP.NE.U32.AND P0, PT, R14, 0x1, PT ;  /* 0x000000010e00780c */ /* 0x000fc60003f05070 */
[----:B------:R-:W1:Y:S04]  /*0700*/  LDC.64 R20, c[0x0][0x388] ;  /* 0x0000e200ff147b82 */ /* 0x000e680000000a00 */
[CC--:B------:R-:W-:Y:S01]  /*0710*/  @P1 IADD3 R15, PT, PT, R6.reuse, R7.reuse, RZ ;  /* 0x00000007060f1210 */ /* 0x0c0fe20007ffe0ff */
[C---:B------:R-:W-:Y:S01]  /*0720*/  @P1 IMAD R17, R7.reuse, R0, R3 ;  /* 0x0000000007111224 */ /* 0x040fe200078e0203 */
[----:B------:R-:W-:Y:S01]  /*0730*/  @P1 IADD3 R16, P2, PT, R6, R7, RZ ;  /* 0x0000000706101210 */ /* 0x000fe20007f5e0ff */
[----:B------:R-:W-:Y:S01]  /*0740*/  @P1 VIADD R7, R7, 0x2 ;  /* 0x0000000207071836 */ /* 0x000fe20000000000 */
[----:B------:R-:W2:Y:S08]  /*0750*/  @P1 LDC.64 R8, c[0x0][0x380] ;  /* 0x0000e000ff081b82 */ /* 0x000eb00000000a00 */
[----:B------:R-:W3:Y:S01]  /*0760*/  LDC.64 R12, c[0x0][0x380] ;  /* 0x0000e000ff0c7b82 */ /* 0x000ee20000000a00 */
[----:B0-----:R-:W-:-:S06]  /*0770*/  @P1 IMAD.WIDE.U32 R14, R15, 0x8, R10 ;  /* 0x000000080f0e1825 */ /* 0x001fcc00078e000a */
[----:B------:R-:W4:Y:S01]  /*0780*/  @P1 LDG.E.64 R14, desc[UR4][R14.64] ;  /* 0x000000040e0e1981 */ /* 0x000f22000c1e1b00 */
[----:B------:R-:W0:Y:S01]  /*0790*/  LDC.64 R4, c[0x0][0x388] ;  /* 0x0000e200ff047b82 */ /* 0x000e220000000a00 */
[----:B-1----:R-:W-:Y:S01]  /*07a0*/  @P1 IMAD.WIDE R20, R17, 0x8, R20 ;  /* 0x0000000811141825 */ /* 0x002fe200078e0214 */
[----:B------:R-:W-:-:S04]  /*07b0*/  @P1 IADD3.X R17, PT, PT, RZ, RZ, RZ, P2, !PT ;  /* 0x000000ffff111210 */ /* 0x000fc800017fe4ff */
[----:B------:R-:W4:Y:S01]  /*07c0*/  @P1 LDG.E.64 R10, desc[UR4][R20.64] ;  /* 0x00000004140a1981 */ /* 0x000f22000c1e1b00 */
[----:B--2---:R-:W-:Y:S01]  /*07d0*/  @P1 LEA R8, P2, R16, R8, 0x3 ;  /* 0x0000000810081211 */ /* 0x004fe200078418ff */
[----:B------:R-:W-:-:S03]  /*07e0*/  @P1 IMAD.WIDE R22, R0, 0x8, R20 ;  /* 0x0000000800161825 */ /* 0x000fc600078e0214 */
[----:B------:R-:W-:Y:S01]  /*07f0*/  @P1 LEA.HI.X R9, R16, R9, R17, 0x3, P2 ;  /* 0x0000000910091211 */ /* 0x000fe200010f1c11 */
[----:B------:R-:W-:Y:S01]  /*0800*/  @!P0 IMAD R25, R7, R0, R3 ;  /* 0x0000000007198224 */ /* 0x000fe200078e0203 */
[----:B------:R-:W-:Y:S02]  /*0810*/  @!P0 IADD3 R17, PT, PT, R6, R7, RZ ;  /* 0x0000000706118210 */ /* 0x000fe40007ffe0ff */
[----:B------:R-:W2:Y:S04]  /*0820*/  @P1 LDG.E.64 R6, desc[UR4][R22.64] ;  /* 0x0000000416061981 */ /* 0x000ea8000c1e1b00 */
[----:B------:R-:W2:Y:S01]  /*0830*/  @P1 LDG.E.64 R8, desc[UR4][R8.64+0x8] ;  /* 0x0000080408081981 */ /* 0x000ea2000c1e1b00 */
[----:B---3--:R-:W-:-:S04]  /*0840*/  @!P0 IMAD.WIDE.U32 R12, R17, 0x8, R12 ;  /* 0x00000008110c8825 */ /* 0x008fc800078e000c */
[----:B0-----:R-:W-:Y:S02]  /*0850*/  @!P0 IMAD.WIDE R4, R25, 0x8, R4 ;  /* 0x0000000819048825 */ /* 0x001fe400078e0204 */
[----:B------:R-:W3:Y:S04]  /*0860*/  @!P0 LDG.E.64 R12, desc[UR4][R12.64] ;  /* 0x000000040c0c8981 */ /* 0x000ee8000c1e1b00 */
[----:B------:R-:W3:Y:S01]  /*0870*/  @!P0 LDG.E.64 R4, desc[UR4][R4.64] ;  /* 0x0000000404048981 */ /* 0x000ee2000c1e1b00 */
[----:B----4-:R-:W-:-:S08]  /*0880*/  @P1 DFMA R10, R14, R10, R18 ;  /* 0x0000000a0e0a122b */ /* 0x010fd00000000012 */
[----:B--2---:R-:W-:-:S08]  /*0890*/  @P1 DFMA R18, R8, R6, R10 ;  /* 0x000000060812122b */ /* 0x004fd0000000000a */
[----:B---3--:R-:W-:-:S11]  /*08a0*/  @!P0 DFMA R18, R12, R4, R18 ;  /* 0x000000040c12822b */ /* 0x008fd60000000012 */
.L_x_0:
[----:B------:R-:W0:Y:S01]  /*08b0*/  LDC.64 R4, c[0x0][0x390] ;  /* 0x0000e400ff047b82 */ /* 0x000e220000000a00 */
[----:B------:R-:W-:-:S04]  /*08c0*/  IMAD R3, R2, R0, R3 ;  /* 0x0000000002037224 */ /* 0x000fc800078e0203 */
[----:B0-----:R-:W-:-:S05]  /*08d0*/  IMAD.WIDE R2, R3, 0x8, R4 ;  /* 0x0000000803027825 */ /* 0x001fca00078e0204 */
[----:B------:R-:W-:Y:S01]  /*08e0*/  STG.E.64 desc[UR4][R2.64], R18 ;  /* 0x0000001202007986 */ /* 0x000fe2000c101b04 */
[----:B------:R-:W-:Y:S05]  /*08f0*/  EXIT ;  /* 0x000000000000794d */ /* 0x000fea0003800000 */
.L_x_4:
[----:B------:R-:W-:-:S00]  /*0900*/  BRA `(.L_x_4) ;  /* 0xfffffffc00fc7947 */ /* 0x000fc0000383ffff */
[----:B------:R-:W-:-:S00]  /*0910*/  NOP ;  /* 0x0000000000007918 */ /* 0x000fc00000000000 */
        /* <DEDUP_REMOVED lines=14> */
.L_x_5:


//--------------------- .nv.shared.reserved.0     --------------------------
	.section	.nv.shared.reserved.0,"aw",@nobits
	.weak		__nv_reservedSMEM_offset_0_alias
	.size		__nv_reservedSMEM_offset_0_alias, 0, 64
	.other		__nv_reservedSMEM_offset_0_alias,@"STO_CUDA_RESERVED_SHARED STV_DEFAULT"
__nv_reservedSMEM_offset_0_alias:
	.zero		0
	.zero		64


//--------------------- .nv.constant0._Z11gemm_kernelPKdS0_Pdiii --------------------------
	.section	.nv.constant0._Z11gemm_kernelPKdS0_Pdiii,"a",@progbits
	.sectionflags	@""
	.align	4
.nv.constant0._Z11gemm_kernelPKdS0_Pdiii:
	.zero		932


//--------------------- SYMBOLS --------------------------

	.type		.nv.reservedSmem.offset0,@object
	.size		.nv.reservedSmem.offset0,0x4
